//
// Generated by NVIDIA NVVM Compiler
//
// Compiler Build ID: CL-36424714
// Cuda compilation tools, release 13.0, V13.0.88
// Based on NVVM 20.0.0
//

.version 9.0
.target sm_100
.address_size 64

	// .globl	_Z11step_kernelPKjPjiii

.visible .entry _Z11step_kernelPKjPjiii(
	.param .u64 .ptr .align 1 _Z11step_kernelPKjPjiii_param_0,
	.param .u64 .ptr .align 1 _Z11step_kernelPKjPjiii_param_1,
	.param .u32 _Z11step_kernelPKjPjiii_param_2,
	.param .u32 _Z11step_kernelPKjPjiii_param_3,
	.param .u32 _Z11step_kernelPKjPjiii_param_4
)
{
	.reg .pred 	%p<8>;
	.reg .b32 	%r<119>;
	.reg .b64 	%rd<25>;

	ld.param.u64 	%rd1, [_Z11step_kernelPKjPjiii_param_0];
	ld.param.u64 	%rd2, [_Z11step_kernelPKjPjiii_param_1];
	ld.param.u32 	%r6, [_Z11step_kernelPKjPjiii_param_2];
	ld.param.u32 	%r7, [_Z11step_kernelPKjPjiii_param_3];
	ld.param.u32 	%r8, [_Z11step_kernelPKjPjiii_param_4];
	mov.u32 	%r9, %ctaid.x;
	mov.u32 	%r10, %ntid.x;
	mov.u32 	%r11, %tid.x;
	mad.lo.s32 	%r1, %r9, %r10, %r11;
	setp.ge.s32 	%p1, %r1, %r8;
	@%p1 bra 	$L__BB0_4;
	cvta.to.global.u64 	%rd3, %rd1;
	div.s32 	%r12, %r1, %r7;
	mul.lo.s32 	%r13, %r12, %r7;
	sub.s32 	%r14, %r1, %r13;
	add.s32 	%r15, %r12, %r6;
	add.s32 	%r16, %r14, %r7;
	add.s32 	%r17, %r15, -1;
	rem.s32 	%r18, %r17, %r6;
	mul.lo.s32 	%r19, %r18, %r7;
	add.s32 	%r20, %r16, -1;
	rem.s32 	%r21, %r20, %r7;
	add.s32 	%r22, %r21, %r19;
	shr.s32 	%r23, %r22, 31;
	shr.u32 	%r24, %r23, 27;
	add.s32 	%r25, %r22, %r24;
	shr.s32 	%r26, %r25, 5;
	mul.wide.s32 	%rd4, %r26, 4;
	add.s64 	%rd5, %rd3, %rd4;
	ld.global.u32 	%r27, [%rd5];
	and.b32  	%r28, %r22, 31;
	shr.u32 	%r29, %r27, %r28;
	and.b32  	%r30, %r29, 1;
	rem.s32 	%r31, %r16, %r7;
	add.s32 	%r32, %r31, %r19;
	shr.s32 	%r33, %r32, 31;
	shr.u32 	%r34, %r33, 27;
	add.s32 	%r35, %r32, %r34;
	shr.s32 	%r36, %r35, 5;
	mul.wide.s32 	%rd6, %r36, 4;
	add.s64 	%rd7, %rd3, %rd6;
	ld.global.u32 	%r37, [%rd7];
	and.b32  	%r38, %r32, 31;
	shr.u32 	%r39, %r37, %r38;
	and.b32  	%r40, %r39, 1;
	add.s32 	%r41, %r40, %r30;
	add.s32 	%r42, %r16, 1;
	rem.s32 	%r43, %r42, %r7;
	add.s32 	%r44, %r43, %r19;
	shr.s32 	%r45, %r44, 31;
	shr.u32 	%r46, %r45, 27;
	add.s32 	%r47, %r44, %r46;
	shr.s32 	%r48, %r47, 5;
	mul.wide.s32 	%rd8, %r48, 4;
	add.s64 	%rd9, %rd3, %rd8;
	ld.global.u32 	%r49, [%rd9];
	and.b32  	%r50, %r44, 31;
	shr.u32 	%r51, %r49, %r50;
	and.b32  	%r52, %r51, 1;
	add.s32 	%r53, %r52, %r41;
	rem.s32 	%r54, %r15, %r6;
	mul.lo.s32 	%r55, %r54, %r7;
	add.s32 	%r56, %r21, %r55;
	shr.s32 	%r57, %r56, 31;
	shr.u32 	%r58, %r57, 27;
	add.s32 	%r59, %r56, %r58;
	shr.s32 	%r60, %r59, 5;
	mul.wide.s32 	%rd10, %r60, 4;
	add.s64 	%rd11, %rd3, %rd10;
	ld.global.u32 	%r61, [%rd11];
	and.b32  	%r62, %r56, 31;
	shr.u32 	%r63, %r61, %r62;
	and.b32  	%r64, %r63, 1;
	add.s32 	%r65, %r64, %r53;
	add.s32 	%r66, %r43, %r55;
	shr.s32 	%r67, %r66, 31;
	shr.u32 	%r68, %r67, 27;
	add.s32 	%r69, %r66, %r68;
	shr.s32 	%r70, %r69, 5;
	mul.wide.s32 	%rd12, %r70, 4;
	add.s64 	%rd13, %rd3, %rd12;
	ld.global.u32 	%r71, [%rd13];
	and.b32  	%r72, %r66, 31;
	shr.u32 	%r73, %r71, %r72;
	and.b32  	%r74, %r73, 1;
	add.s32 	%r75, %r74, %r65;
	add.s32 	%r76, %r15, 1;
	rem.s32 	%r77, %r76, %r6;
	mul.lo.s32 	%r78, %r77, %r7;
	add.s32 	%r79, %r21, %r78;
	shr.s32 	%r80, %r79, 31;
	shr.u32 	%r81, %r80, 27;
	add.s32 	%r82, %r79, %r81;
	shr.s32 	%r83, %r82, 5;
	mul.wide.s32 	%rd14, %r83, 4;
	add.s64 	%rd15, %rd3, %rd14;
	ld.global.u32 	%r84, [%rd15];
	and.b32  	%r85, %r79, 31;
	shr.u32 	%r86, %r84, %r85;
	and.b32  	%r87, %r86, 1;
	add.s32 	%r88, %r87, %r75;
	add.s32 	%r89, %r31, %r78;
	shr.s32 	%r90, %r89, 31;
	shr.u32 	%r91, %r90, 27;
	add.s32 	%r92, %r89, %r91;
	shr.s32 	%r93, %r92, 5;
	mul.wide.s32 	%rd16, %r93, 4;
	add.s64 	%rd17, %rd3, %rd16;
	ld.global.u32 	%r94, [%rd17];
	and.b32  	%r95, %r89, 31;
	shr.u32 	%r96, %r94, %r95;
	and.b32  	%r97, %r96, 1;
	add.s32 	%r98, %r97, %r88;
	add.s32 	%r99, %r43, %r78;
	shr.s32 	%r100, %r99, 31;
	shr.u32 	%r101, %r100, 27;
	add.s32 	%r102, %r99, %r101;
	shr.s32 	%r103, %r102, 5;
	mul.wide.s32 	%rd18, %r103, 4;
	add.s64 	%rd19, %rd3, %rd18;
	ld.global.u32 	%r104, [%rd19];
	and.b32  	%r105, %r99, 31;
	shr.u32 	%r106, %r104, %r105;
	and.b32  	%r107, %r106, 1;
	add.s32 	%r108, %r107, %r98;
	shr.s32 	%r109, %r1, 31;
	shr.u32 	%r110, %r109, 27;
	add.s32 	%r111, %r1, %r110;
	shr.s32 	%r3, %r111, 5;
	and.b32  	%r112, %r111, -32;
	sub.s32 	%r4, %r1, %r112;
	mul.wide.s32 	%rd20, %r3, 4;
	add.s64 	%rd21, %rd3, %rd20;
	ld.global.u32 	%r113, [%rd21];
	shr.u32 	%r114, %r113, %r4;
	and.b32  	%r5, %r114, 1;
	setp.eq.b32 	%p2, %r5, 1;
	and.b32  	%r115, %r108, -2;
	setp.eq.s32 	%p3, %r115, 2;
	and.pred  	%p4, %p2, %p3;
	@%p4 bra 	$L__BB0_3;
	setp.ne.s32 	%p5, %r5, 0;
	setp.ne.s32 	%p6, %r108, 3;
	or.pred  	%p7, %p5, %p6;
	@%p7 bra 	$L__BB0_4;
$L__BB0_3:
	mov.b32 	%r116, 1;
	shl.b32 	%r117, %r116, %r4;
	cvta.to.global.u64 	%rd22, %rd2;
	add.s64 	%rd24, %rd22, %rd20;
	atom.global.or.b32 	%r118, [%rd24], %r117;
$L__BB0_4:
	ret;

}


// ===== COMPILED SASS (sm_100) =====

	.target	sm_100

	.elftype	@"ET_EXEC"


//--------------------- .note.nv.tkinfo           --------------------------
	.section	.note.nv.tkinfo,"",@"SHT_NOTE"
	.sectionflags	@"SHF_NOTE_NV_TKINFO"
	.tkinfo
        /*0018*/ 	.word	0x00000002
        /*0030*/ 	.string	""
        /*0030*/ 	.string	"ptxas"
        /*0030*/ 	.string	"Cuda compilation tools, release 13.0, V13.0.88"
        /*0030*/ 	.string	"Build cuda_13.0.r13.0/compiler.36424714_0"
        /*0030*/ 	.string	"-arch sm_100 -m 64 "



//--------------------- .note.nv.cuinfo           --------------------------
	.section	.note.nv.cuinfo,"",@"SHT_NOTE"
	.sectionflags	@"SHF_NOTE_NV_CUINFO"
        /*0018*/ 	.short	0x0002
        /*001a*/ 	.short	0x0064
        /*001c*/ 	.short	0x0082
	.zero		2


//--------------------- .nv.info                  --------------------------
	.section	.nv.info,"",@"SHT_CUDA_INFO"
	.align	4


	//----- nvinfo : EIATTR_REGCOUNT
	.align		4
        /*0000*/ 	.byte	0x04, 0x2f
        /*0002*/ 	.short	(.L_1 - .L_0)
	.align		4
.L_0:
        /*0004*/ 	.word	index@(_Z11step_kernelPKjPjiii)
        /*0008*/ 	.word	0x0000001e


	//----- nvinfo : EIATTR_FRAME_SIZE
	.align		4
.L_1:
        /*000c*/ 	.byte	0x04, 0x11
        /*000e*/ 	.short	(.L_3 - .L_2)
	.align		4
.L_2:
        /*0010*/ 	.word	index@(_Z11step_kernelPKjPjiii)
        /*0014*/ 	.word	0x00000000


	//----- nvinfo : EIATTR_MIN_STACK_SIZE
	.align		4
.L_3:
        /*0018*/ 	.byte	0x04, 0x12
        /*001a*/ 	.short	(.L_5 - .L_4)
	.align		4
.L_4:
        /*001c*/ 	.word	index@(_Z11step_kernelPKjPjiii)
        /*0020*/ 	.word	0x00000000
.L_5:


//--------------------- .nv.compat                --------------------------
	.section	.nv.compat,"",@"SHT_CUDA_COMPAT_INFO"
	.align	4
        /*0000*/ 	.byte	0x02, 0x09, 0x00, 0x00, 0x02, 0x02, 0x01, 0x00, 0x02, 0x05, 0x05, 0x00, 0x03, 0x07, 0x01, 0x01
        /*0010*/ 	.byte	0x02, 0x03, 0x00, 0x00, 0x02, 0x06, 0x01, 0x00, 0x04, 0x0b, 0x08, 0x00, 0x09, 0x00, 0x00, 0x00
        /*0020*/ 	.byte	0x00, 0x00, 0x00, 0x00


//--------------------- .nv.info._Z11step_kernelPKjPjiii --------------------------
	.section	.nv.info._Z11step_kernelPKjPjiii,"",@"SHT_CUDA_INFO"
	.sectionflags	@""
	.align	4


	//----- nvinfo : EIATTR_CUDA_API_VERSION
	.align		4
        /*0000*/ 	.byte	0x04, 0x37
        /*0002*/ 	.short	(.L_7 - .L_6)
.L_6:
        /*0004*/ 	.word	0x00000082


	//----- nvinfo : EIATTR_KPARAM_INFO
	.align		4
.L_7:
        /*0008*/ 	.byte	0x04, 0x17
        /*000a*/ 	.short	(.L_9 - .L_8)
.L_8:
        /*000c*/ 	.word	0x00000000
        /*0010*/ 	.short	0x0004
        /*0012*/ 	.short	0x0018
        /*0014*/ 	.byte	0x00, 0xf0, 0x11, 0x00


	//----- nvinfo : EIATTR_KPARAM_INFO
	.align		4
.L_9:
        /*0018*/ 	.byte	0x04, 0x17
        /*001a*/ 	.short	(.L_11 - .L_10)
.L_10:
        /*001c*/ 	.word	0x00000000
        /*0020*/ 	.short	0x0003
        /*0022*/ 	.short	0x0014
        /*0024*/ 	.byte	0x00, 0xf0, 0x11, 0x00


	//----- nvinfo : EIATTR_KPARAM_INFO
	.align		4
.L_11:
        /*0028*/ 	.byte	0x04, 0x17
        /*002a*/ 	.short	(.L_13 - .L_12)
.L_12:
        /*002c*/ 	.word	0x00000000
        /*0030*/ 	.short	0x0002
        /*0032*/ 	.short	0x0010
        /*0034*/ 	.byte	0x00, 0xf0, 0x11, 0x00


	//----- nvinfo : EIATTR_KPARAM_INFO
	.align		4
.L_13:
        /*0038*/ 	.byte	0x04, 0x17
        /*003a*/ 	.short	(.L_15 - .L_14)
.L_14:
        /*003c*/ 	.word	0x00000000
        /*0040*/ 	.short	0x0001
        /*0042*/ 	.short	0x0008
        /*0044*/ 	.byte	0x00, 0xf5, 0x21, 0x00


	//----- nvinfo : EIATTR_KPARAM_INFO
	.align		4
.L_15:
        /*0048*/ 	.byte	0x04, 0x17
        /*004a*/ 	.short	(.L_17 - .L_16)
.L_16:
        /*004c*/ 	.word	0x00000000
        /*0050*/ 	.short	0x0000
        /*0052*/ 	.short	0x0000
        /*0054*/ 	.byte	0x00, 0xf5, 0x21, 0x00


	//----- nvinfo : EIATTR_SPARSE_MMA_MASK
	.align		4
.L_17:
        /*0058*/ 	.byte	0x03, 0x50
        /*005a*/ 	.short	0x0000


	//----- nvinfo : EIATTR_MAXREG_COUNT
	.align		4
        /*005c*/ 	.byte	0x03, 0x1b
        /*005e*/ 	.short	0x00ff


	//----- nvinfo : EIATTR_MERCURY_ISA_VERSION
	.align		4
        /*0060*/ 	.byte	0x03, 0x5f
        /*0062*/ 	.short	0x0101


	//----- nvinfo : EIATTR_VRC_CTA_INIT_COUNT
	.align		4
        /*0064*/ 	.byte	0x02, 0x4a
	.zero		1
	.zero		1


	//----- nvinfo : EIATTR_EXIT_INSTR_OFFSETS
	.align		4
        /*0068*/ 	.byte	0x04, 0x1c
        /*006a*/ 	.short	(.L_19 - .L_18)


	//   ....[0]....
.L_18:
        /*006c*/ 	.word	0x00000070


	//   ....[1]....
        /*0070*/ 	.word	0x00000cf0


	//   ....[2]....
        /*0074*/ 	.word	0x00000d60


	//----- nvinfo : EIATTR_CRS_STACK_SIZE
	.align		4
.L_19:
        /*0078*/ 	.byte	0x04, 0x1e
        /*007a*/ 	.short	(.L_21 - .L_20)
.L_20:
        /*007c*/ 	.word	0x00000000


	//----- nvinfo : EIATTR_CBANK_PARAM_SIZE
	.align		4
.L_21:
        /*0080*/ 	.byte	0x03, 0x19
        /*0082*/ 	.short	0x001c


	//----- nvinfo : EIATTR_PARAM_CBANK
	.align		4
        /*0084*/ 	.byte	0x04, 0x0a
        /*0086*/ 	.short	(.L_23 - .L_22)
	.align		4
.L_22:
        /*0088*/ 	.word	index@(.nv.constant0._Z11step_kernelPKjPjiii)
        /*008c*/ 	.short	0x0380
        /*008e*/ 	.short	0x001c


	//----- nvinfo : EIATTR_SW_WAR
	.align		4
.L_23:
        /*0090*/ 	.byte	0x04, 0x36
        /*0092*/ 	.short	(.L_25 - .L_24)
.L_24:
        /*0094*/ 	.word	0x00000008
.L_25:


//--------------------- .nv.callgraph             --------------------------
	.section	.nv.callgraph,"",@"SHT_CUDA_CALLGRAPH"
	.align	4
	.sectionentsize	8
	.align		4
        /*0000*/ 	.word	0x00000000
	.align		4
        /*0004*/ 	.word	0xffffffff
	.align		4
        /*0008*/ 	.word	0x00000000
	.align		4
        /*000c*/ 	.word	0xfffffffe
	.align		4
        /*0010*/ 	.word	0x00000000
	.align		4
        /*0014*/ 	.word	0xfffffffd
	.align		4
        /*0018*/ 	.word	0x00000000
	.align		4
        /*001c*/ 	.word	0xfffffffc


//--------------------- .text._Z11step_kernelPKjPjiii --------------------------
	.section	.text._Z11step_kernelPKjPjiii,"ax",@progbits
	.align	128
        .global         _Z11step_kernelPKjPjiii
        .type           _Z11step_kernelPKjPjiii,@function
        .size           _Z11step_kernelPKjPjiii,(.L_x_3 - _Z11step_kernelPKjPjiii)
        .other          _Z11step_kernelPKjPjiii,@"STO_CUDA_ENTRY STV_DEFAULT"
_Z11step_kernelPKjPjiii:
.text._Z11step_kernelPKjPjiii:
[----:B------:R-:W-:Y:S01]  /*0000*/  LDC R1, c[0x0][0x37c] ;  /* 0x0000df00ff017b82 */ /* 0x000fe20000000800 */
[----:B------:R-:W0:Y:S07]  /*0010*/  S2R R3, SR_TID.X ;  /* 0x0000000000037919 */ /* 0x000e2e0000002100 */
[----:B------:R-:W0:Y:S01]  /*0020*/  S2UR UR4, SR_CTAID.X ;  /* 0x00000000000479c3 */ /* 0x000e220000002500 */
[----:B------:R-:W1:Y:S07]  /*0030*/  LDCU UR5, c[0x0][0x398] ;  /* 0x00007300ff0577ac */ /* 0x000e6e0008000800 */
[----:B------:R-:W0:Y:S02]  /*0040*/  LDC R0, c[0x0][0x360] ;  /* 0x0000d800ff007b82 */ /* 0x000e240000000800 */
[----:B0-----:R-:W-:-:S05]  /*0050*/  IMAD R0, R0, UR4, R3 ;  /* 0x0000000400007c24 */ /* 0x001fca000f8e0203 */
[----:B-1----:R-:W-:-:S13]  /*0060*/  ISETP.GE.AND P0, PT, R0, UR5, PT ;  /* 0x0000000500007c0c */ /* 0x002fda000bf06270 */
[----:B------:R-:W-:Y:S05]  /*0070*/  @P0 EXIT ;  /* 0x000000000000094d */ /* 0x000fea0003800000 */
[----:B------:R-:W0:Y:S01]  /*0080*/  LDC R5, c[0x0][0x394] ;  /* 0x0000e500ff057b82 */ /* 0x000e220000000800 */
[----:B------:R-:W-:Y:S01]  /*0090*/  IABS R8, R0 ;  /* 0x0000000000087213 */ /* 0x000fe20000000000 */
[----:B------:R-:W1:Y:S06]  /*00a0*/  LDCU.64 UR4, c[0x0][0x358] ;  /* 0x00006b00ff0477ac */ /* 0x000e6c0008000a00 */
[----:B------:R-:W2:Y:S01]  /*00b0*/  LDC R4, c[0x0][0x390] ;  /* 0x0000e400ff047b82 */ /* 0x000ea20000000800 */
[----:B0-----:R-:W-:-:S04]  /*00c0*/  IABS R2, R5 ;  /* 0x0000000500027213 */ /* 0x001fc80000000000 */
[----:B------:R-:W0:Y:S08]  /*00d0*/  I2F.RP R3, R2 ;  /* 0x0000000200037306 */ /* 0x000e300000209400 */
[----:B0-----:R-:W0:Y:S02]  /*00e0*/  MUFU.RCP R3, R3 ;  /* 0x0000000300037308 */ /* 0x001e240000001000 */
[----:B0-----:R-:W-:-:S06]  /*00f0*/  VIADD R6, R3, 0xffffffe ;  /* 0x0ffffffe03067836 */ /* 0x001fcc0000000000 */
[----:B------:R0:W3:Y:S02]  /*0100*/  F2I.FTZ.U32.TRUNC.NTZ R7, R6 ;  /* 0x0000000600077305 */ /* 0x0000e4000021f000 */
[----:B0-----:R-:W-:Y:S02]  /*0110*/  IMAD.MOV.U32 R6, RZ, RZ, RZ ;  /* 0x000000ffff067224 */ /* 0x001fe400078e00ff */
[----:B---3--:R-:W-:-:S04]  /*0120*/  IMAD.MOV R9, RZ, RZ, -R7 ;  /* 0x000000ffff097224 */ /* 0x008fc800078e0a07 */
[----:B------:R-:W-:-:S04]  /*0130*/  IMAD R9, R9, R2, RZ ;  /* 0x0000000209097224 */ /* 0x000fc800078e02ff */
[----:B------:R-:W-:Y:S01]  /*0140*/  IMAD.HI.U32 R7, R7, R9, R6 ;  /* 0x0000000907077227 */ /* 0x000fe200078e0006 */
[----:B------:R-:W-:-:S03]  /*0150*/  LOP3.LUT R6, R0, R5, RZ, 0x3c, !PT ;  /* 0x0000000500067212 */ /* 0x000fc600078e3cff */
[----:B------:R-:W-:Y:S01]  /*0160*/  IMAD.MOV.U32 R9, RZ, RZ, R8 ;  /* 0x000000ffff097224 */ /* 0x000fe200078e0008 */
[----:B------:R-:W-:Y:S02]  /*0170*/  ISETP.GE.AND P2, PT, R6, RZ, PT ;  /* 0x000000ff0600720c */ /* 0x000fe40003f46270 */
[----:B------:R-:W-:Y:S01]  /*0180*/  LOP3.LUT R6, RZ, R5, RZ, 0x33, !PT ;  /* 0x00000005ff067212 */ /* 0x000fe200078e33ff */
[----:B------:R-:W-:-:S04]  /*0190*/  IMAD.HI.U32 R8, R7, R9, RZ ;  /* 0x0000000907087227 */ /* 0x000fc800078e00ff */
[----:B------:R-:W-:-:S04]  /*01a0*/  IMAD.MOV R3, RZ, RZ, -R8 ;  /* 0x000000ffff037224 */ /* 0x000fc800078e0a08 */
[----:B------:R-:W-:Y:S01]  /*01b0*/  IMAD R9, R2, R3, R9 ;  /* 0x0000000302097224 */ /* 0x000fe200078e0209 */
[----:B--2---:R-:W-:-:S04]  /*01c0*/  IABS R3, R4 ;  /* 0x0000000400037213 */ /* 0x004fc80000000000 */
[----:B------:R-:W0:Y:S01]  /*01d0*/  I2F.RP R10, R3 ;  /* 0x00000003000a7306 */ /* 0x000e220000209400 */
[----:B------:R-:W-:-:S13]  /*01e0*/  ISETP.GT.U32.AND P1, PT, R2, R9, PT ;  /* 0x000000090200720c */ /* 0x000fda0003f24070 */
[----:B------:R-:W-:Y:S01]  /*01f0*/  @!P1 IMAD.IADD R9, R9, 0x1, -R2 ;  /* 0x0000000109099824 */ /* 0x000fe200078e0a02 */
[----:B0-----:R-:W0:Y:S01]  /*0200*/  MUFU.RCP R10, R10 ;  /* 0x0000000a000a7308 */ /* 0x001e220000001000 */
[----:B------:R-:W-:-:S03]  /*0210*/  @!P1 VIADD R8, R8, 0x1 ;  /* 0x0000000108089836 */ /* 0x000fc60000000000 */
[----:B------:R-:W-:-:S13]  /*0220*/  ISETP.GE.U32.AND P0, PT, R9, R2, PT ;  /* 0x000000020900720c */ /* 0x000fda0003f06070 */
[----:B------:R-:W-:Y:S01]  /*0230*/  @P0 VIADD R8, R8, 0x1 ;  /* 0x0000000108080836 */ /* 0x000fe20000000000 */
[----:B------:R-:W-:Y:S01]  /*0240*/  ISETP.NE.AND P0, PT, R5, RZ, PT ;  /* 0x000000ff0500720c */ /* 0x000fe20003f05270 */
[----:B0-----:R-:W-:Y:S02]  /*0250*/  VIADD R12, R10, 0xffffffe ;  /* 0x0ffffffe0a0c7836 */ /* 0x001fe40000000000 */
[----:B------:R-:W-:Y:S02]  /*0260*/  @!P2 IMAD.MOV R8, RZ, RZ, -R8 ;  /* 0x000000ffff08a224 */ /* 0x000fe400078e0a08 */
[----:B------:R0:W2:Y:S03]  /*0270*/  F2I.FTZ.U32.TRUNC.NTZ R13, R12 ;  /* 0x0000000c000d7305 */ /* 0x0000a6000021f000 */
[----:B------:R-:W-:-:S05]  /*0280*/  SEL R9, R6, R8, !P0 ;  /* 0x0000000806097207 */ /* 0x000fca0004000000 */
[----:B------:R-:W-:Y:S02]  /*0290*/  IMAD.MOV R8, RZ, RZ, -R9 ;  /* 0x000000ffff087224 */ /* 0x000fe400078e0a09 */
[----:B0-----:R-:W-:Y:S02]  /*02a0*/  IMAD.MOV.U32 R12, RZ, RZ, RZ ;  /* 0x000000ffff0c7224 */ /* 0x001fe400078e00ff */
[----:B------:R-:W-:Y:S02]  /*02b0*/  IMAD R10, R5, R8, R0 ;  /* 0x00000008050a7224 */ /* 0x000fe400078e0200 */
[----:B------:R-:W-:Y:S02]  /*02c0*/  IMAD.IADD R8, R9, 0x1, R4 ;  /* 0x0000000109087824 */ /* 0x000fe400078e0204 */
[----:B--2---:R-:W-:Y:S02]  /*02d0*/  IMAD.MOV R16, RZ, RZ, -R13 ;  /* 0x000000ffff107224 */ /* 0x004fe400078e0a0d */
[----:B------:R-:W-:-:S02]  /*02e0*/  IMAD.IADD R10, R10, 0x1, R5 ;  /* 0x000000010a0a7824 */ /* 0x000fc400078e0205 */
[----:B------:R-:W-:Y:S02]  /*02f0*/  VIADD R11, R8, 0xffffffff ;  /* 0xffffffff080b7836 */ /* 0x000fe40000000000 */
[----:B------:R-:W-:Y:S01]  /*0300*/  IMAD R15, R16, R3, RZ ;  /* 0x00000003100f7224 */ /* 0x000fe200078e02ff */
[----:B------:R-:W-:Y:S01]  /*0310*/  IABS R14, R10 ;  /* 0x0000000a000e7213 */ /* 0x000fe20000000000 */
[----:B------:R-:W-:Y:S01]  /*0320*/  VIADD R19, R10, 0xffffffff ;  /* 0xffffffff0a137836 */ /* 0x000fe20000000000 */
[----:B------:R-:W-:Y:S01]  /*0330*/  IABS R16, R11 ;  /* 0x0000000b00107213 */ /* 0x000fe20000000000 */
[----:B------:R-:W-:-:S03]  /*0340*/  IMAD.HI.U32 R15, R13, R15, R12 ;  /* 0x0000000f0d0f7227 */ /* 0x000fc600078e000c */
[----:B------:R-:W-:Y:S01]  /*0350*/  IABS R17, R19 ;  /* 0x0000001300117213 */ /* 0x000fe20000000000 */
[----:B------:R-:W-:Y:S02]  /*0360*/  VIADD R20, R10, 0x1 ;  /* 0x000000010a147836 */ /* 0x000fe40000000000 */
[----:B------:R-:W-:-:S03]  /*0370*/  IMAD.HI.U32 R9, R7, R14, RZ ;  /* 0x0000000e07097227 */ /* 0x000fc600078e00ff */
[----:B------:R-:W-:Y:S01]  /*0380*/  IABS R13, R20 ;  /* 0x00000014000d7213 */ /* 0x000fe20000000000 */
[----:B------:R-:W-:-:S04]  /*0390*/  IMAD.HI.U32 R12, R15, R16, RZ ;  /* 0x000000100f0c7227 */ /* 0x000fc800078e00ff */
[----:B------:R-:W-:Y:S02]  /*03a0*/  VIADD R21, R8, 0x1 ;  /* 0x0000000108157836 */ /* 0x000fe40000000000 */
[----:B------:R-:W-:Y:S02]  /*03b0*/  IMAD.MOV R9, RZ, RZ, -R9 ;  /* 0x000000ffff097224 */ /* 0x000fe400078e0a09 */
[----:B------:R-:W-:Y:S01]  /*03c0*/  IMAD.MOV R22, RZ, RZ, -R12 ;  /* 0x000000ffff167224 */ /* 0x000fe200078e0a0c */
[----:B------:R-:W-:Y:S01]  /*03d0*/  IABS R23, R21 ;  /* 0x0000001500177213 */ /* 0x000fe20000000000 */
[----:B------:R-:W-:-:S04]  /*03e0*/  IMAD.HI.U32 R18, R7, R17, RZ ;  /* 0x0000001107127227 */ /* 0x000fc800078e00ff */
[----:B------:R-:W-:Y:S01]  /*03f0*/  IMAD R9, R2, R9, R14 ;  /* 0x0000000902097224 */ /* 0x000fe200078e020e */
[----:B------:R-:W-:Y:S01]  /*0400*/  IABS R14, R8 ;  /* 0x00000008000e7213 */ /* 0x000fe20000000000 */
[----:B------:R-:W-:-:S03]  /*0410*/  IMAD.HI.U32 R7, R7, R13, RZ ;  /* 0x0000000d07077227 */ /* 0x000fc600078e00ff */
[----:B------:R-:W-:Y:S01]  /*0420*/  ISETP.GT.U32.AND P3, PT, R2, R9, PT ;  /* 0x000000090200720c */ /* 0x000fe20003f64070 */
[C---:B------:R-:W-:Y:S02]  /*0430*/  IMAD R16, R3.reuse, R22, R16 ;  /* 0x0000001603107224 */ /* 0x040fe400078e0210 */
[----:B------:R-:W-:Y:S02]  /*0440*/  IMAD.MOV R22, RZ, RZ, -R18 ;  /* 0x000000ffff167224 */ /* 0x000fe400078e0a12 */
[----:B------:R-:W-:Y:S01]  /*0450*/  IMAD.MOV.U32 R12, RZ, RZ, R23 ;  /* 0x000000ffff0c7224 */ /* 0x000fe200078e0017 */
[----:B------:R-:W-:Y:S01]  /*0460*/  ISETP.GT.U32.AND P4, PT, R3, R16, PT ;  /* 0x000000100300720c */ /* 0x000fe20003f84070 */
[----:B------:R-:W-:Y:S02]  /*0470*/  IMAD.MOV R23, RZ, RZ, -R7 ;  /* 0x000000ffff177224 */ /* 0x000fe400078e0a07 */
[----:B------:R-:W-:-:S04]  /*0480*/  IMAD.HI.U32 R18, R15, R14, RZ ;  /* 0x0000000e0f127227 */ /* 0x000fc800078e00ff */
[C---:B------:R-:W-:Y:S02]  /*0490*/  IMAD R7, R2.reuse, R22, R17 ;  /* 0x0000001602077224 */ /* 0x040fe400078e0211 */
[----:B------:R-:W-:Y:S02]  /*04a0*/  IMAD.MOV R18, RZ, RZ, -R18 ;  /* 0x000000ffff127224 */ /* 0x000fe400078e0a12 */
[C---:B------:R-:W-:Y:S01]  /*04b0*/  IMAD R13, R2.reuse, R23, R13 ;  /* 0x00000017020d7224 */ /* 0x040fe200078e020d */
[----:B------:R-:W-:Y:S01]  /*04c0*/  ISETP.GT.U32.AND P5, PT, R2, R7, PT ;  /* 0x000000070200720c */ /* 0x000fe20003fa4070 */
[----:B------:R-:W-:-:S03]  /*04d0*/  IMAD.HI.U32 R15, R15, R12, RZ ;  /* 0x0000000c0f0f7227 */ /* 0x000fc600078e00ff */
[----:B------:R-:W-:Y:S01]  /*04e0*/  ISETP.GT.U32.AND P2, PT, R2, R13, PT ;  /* 0x0000000d0200720c */ /* 0x000fe20003f44070 */
[----:B------:R-:W-:Y:S02]  /*04f0*/  IMAD R14, R3, R18, R14 ;  /* 0x00000012030e7224 */ /* 0x000fe400078e020e */
[----:B------:R-:W-:Y:S02]  /*0500*/  IMAD.MOV R15, RZ, RZ, -R15 ;  /* 0x000000ffff0f7224 */ /* 0x000fe400078e0a0f */
[----:B------:R-:W-:Y:S01]  /*0510*/  @!P3 IMAD.IADD R9, R9, 0x1, -R2 ;  /* 0x000000010909b824 */ /* 0x000fe200078e0a02 */
[C---:B------:R-:W-:Y:S01]  /*0520*/  ISETP.GT.U32.AND P1, PT, R3.reuse, R14, PT ;  /* 0x0000000e0300720c */ /* 0x040fe20003f24070 */
[----:B------:R-:W-:Y:S02]  /*0530*/  IMAD R12, R3, R15, R12 ;  /* 0x0000000f030c7224 */ /* 0x000fe400078e020c */
[--C-:B------:R-:W-:Y:S02]  /*0540*/  @!P5 IMAD.IADD R7, R7, 0x1, -R2.reuse ;  /* 0x000000010707d824 */ /* 0x100fe400078e0a02 */
[----:B------:R-:W-:Y:S01]  /*0550*/  @!P4 IMAD.IADD R16, R16, 0x1, -R3 ;  /* 0x000000011010c824 */ /* 0x000fe200078e0a03 */
[----:B------:R-:W-:Y:S01]  /*0560*/  ISETP.GT.U32.AND P3, PT, R3, R12, PT ;  /* 0x0000000c0300720c */ /* 0x000fe20003f64070 */
[----:B------:R-:W-:Y:S01]  /*0570*/  @!P2 IMAD.IADD R13, R13, 0x1, -R2 ;  /* 0x000000010d0da824 */ /* 0x000fe200078e0a02 */
[----:B------:R-:W-:-:S02]  /*0580*/  ISETP.GT.U32.AND P4, PT, R2, R9, PT ;  /* 0x000000090200720c */ /* 0x000fc40003f84070 */
[----:B------:R-:W-:Y:S02]  /*0590*/  ISETP.GT.U32.AND P6, PT, R2, R7, PT ;  /* 0x000000070200720c */ /* 0x000fe40003fc4070 */
[----:B------:R-:W-:Y:S01]  /*05a0*/  ISETP.GT.U32.AND P5, PT, R3, R16, PT ;  /* 0x000000100300720c */ /* 0x000fe20003fa4070 */
[--C-:B------:R-:W-:Y:S01]  /*05b0*/  @!P1 IMAD.IADD R14, R14, 0x1, -R3.reuse ;  /* 0x000000010e0e9824 */ /* 0x100fe200078e0a03 */
[----:B------:R-:W-:Y:S02]  /*05c0*/  ISETP.GT.U32.AND P1, PT, R2, R13, PT ;  /* 0x0000000d0200720c */ /* 0x000fe40003f24070 */
[----:B------:R-:W-:Y:S02]  /*05d0*/  ISETP.GE.AND P2, PT, R11, RZ, PT ;  /* 0x000000ff0b00720c */ /* 0x000fe40003f46270 */
[----:B------:R-:W-:Y:S01]  /*05e0*/  LOP3.LUT R11, RZ, R4, RZ, 0x33, !PT ;  /* 0x00000004ff0b7212 */ /* 0x000fe200078e33ff */
[----:B------:R-:W-:Y:S01]  /*05f0*/  @!P3 IMAD.IADD R12, R12, 0x1, -R3 ;  /* 0x000000010c0cb824 */ /* 0x000fe200078e0a03 */
[----:B------:R-:W-:Y:S01]  /*0600*/  ISETP.GT.U32.AND P3, PT, R3, R14, PT ;  /* 0x0000000e0300720c */ /* 0x000fe20003f64070 */
[----:B------:R-:W-:-:S02]  /*0610*/  @!P4 IMAD.IADD R9, R9, 0x1, -R2 ;  /* 0x000000010909c824 */ /* 0x000fc400078e0a02 */
[--C-:B------:R-:W-:Y:S01]  /*0620*/  @!P6 IMAD.IADD R7, R7, 0x1, -R2.reuse ;  /* 0x000000010707e824 */ /* 0x100fe200078e0a02 */
[----:B------:R-:W-:Y:S01]  /*0630*/  ISETP.GT.U32.AND P4, PT, R3, R12, PT ;  /* 0x0000000c0300720c */ /* 0x000fe20003f84070 */
[--C-:B------:R-:W-:Y:S01]  /*0640*/  @!P5 IMAD.IADD R16, R16, 0x1, -R3.reuse ;  /* 0x000000011010d824 */ /* 0x100fe200078e0a03 */
[----:B------:R-:W-:Y:S01]  /*0650*/  ISETP.GE.AND P6, PT, R10, RZ, PT ;  /* 0x000000ff0a00720c */ /* 0x000fe20003fc6270 */
[----:B------:R-:W-:Y:S01]  /*0660*/  @!P1 IMAD.IADD R13, R13, 0x1, -R2 ;  /* 0x000000010d0d9824 */ /* 0x000fe200078e0a02 */
[----:B------:R-:W-:Y:S01]  /*0670*/  ISETP.GE.AND P5, PT, R19, RZ, PT ;  /* 0x000000ff1300720c */ /* 0x000fe20003fa6270 */
[----:B------:R-:W-:Y:S01]  /*0680*/  @!P2 IMAD.MOV R16, RZ, RZ, -R16 ;  /* 0x000000ffff10a224 */ /* 0x000fe200078e0a10 */
[----:B------:R-:W-:Y:S02]  /*0690*/  ISETP.GE.AND P1, PT, R21, RZ, PT ;  /* 0x000000ff1500720c */ /* 0x000fe40003f26270 */
[----:B------:R-:W-:Y:S01]  /*06a0*/  ISETP.GE.AND P2, PT, R20, RZ, PT ;  /* 0x000000ff1400720c */ /* 0x000fe20003f46270 */
[----:B------:R-:W-:Y:S01]  /*06b0*/  @!P3 IMAD.IADD R14, R14, 0x1, -R3 ;  /* 0x000000010e0eb824 */ /* 0x000fe200078e0a03 */
[----:B------:R-:W-:-:S03]  /*06c0*/  ISETP.GE.AND P3, PT, R8, RZ, PT ;  /* 0x000000ff0800720c */ /* 0x000fc60003f66270 */
[----:B------:R-:W-:Y:S01]  /*06d0*/  @!P4 IMAD.IADD R12, R12, 0x1, -R3 ;  /* 0x000000010c0cc824 */ /* 0x000fe200078e0a03 */
[----:B------:R-:W-:Y:S01]  /*06e0*/  ISETP.NE.AND P4, PT, R4, RZ, PT ;  /* 0x000000ff0400720c */ /* 0x000fe20003f85270 */
[----:B------:R-:W-:Y:S01]  /*06f0*/  @!P6 IMAD.MOV R9, RZ, RZ, -R9 ;  /* 0x000000ffff09e224 */ /* 0x000fe200078e0a09 */
[----:B------:R-:W0:Y:S01]  /*0700*/  LDC.64 R2, c[0x0][0x380] ;  /* 0x0000e000ff027b82 */ /* 0x000e220000000a00 */
[----:B------:R-:W-:Y:S01]  /*0710*/  @!P5 IMAD.MOV R7, RZ, RZ, -R7 ;  /* 0x000000ffff07d224 */ /* 0x000fe200078e0a07 */
[C---:B------:R-:W-:Y:S01]  /*0720*/  SEL R16, R11.reuse, R16, !P4 ;  /* 0x000000100b107207 */ /* 0x040fe20006000000 */
[----:B------:R-:W-:Y:S01]  /*0730*/  @!P1 IMAD.MOV R12, RZ, RZ, -R12 ;  /* 0x000000ffff0c9224 */ /* 0x000fe200078e0a0c */
[C---:B------:R-:W-:Y:S01]  /*0740*/  SEL R9, R6.reuse, R9, !P0 ;  /* 0x0000000906097207 */ /* 0x040fe20004000000 */
[----:B------:R-:W-:Y:S01]  /*0750*/  @!P2 IMAD.MOV R13, RZ, RZ, -R13 ;  /* 0x000000ffff0da224 */ /* 0x000fe200078e0a0d */
[----:B------:R-:W-:Y:S01]  /*0760*/  SEL R18, R6, R7, !P0 ;  /* 0x0000000706127207 */ /* 0x000fe20004000000 */
[----:B------:R-:W-:Y:S01]  /*0770*/  @!P3 IMAD.MOV R14, RZ, RZ, -R14 ;  /* 0x000000ffff0eb224 */ /* 0x000fe200078e0a0e */
[C---:B------:R-:W-:Y:S01]  /*0780*/  SEL R20, R11.reuse, R12, !P4 ;  /* 0x0000000c0b147207 */ /* 0x040fe20006000000 */
[--C-:B------:R-:W-:Y:S01]  /*0790*/  IMAD R12, R16, R5, R9.reuse ;  /* 0x00000005100c7224 */ /* 0x100fe200078e0209 */
[----:B------:R-:W-:Y:S01]  /*07a0*/  SEL R8, R6, R13, !P0 ;  /* 0x0000000d06087207 */ /* 0x000fe20004000000 */
[-C--:B------:R-:W-:Y:S01]  /*07b0*/  IMAD R13, R16, R5.reuse, R18 ;  /* 0x00000005100d7224 */ /* 0x080fe200078e0212 */
[----:B------:R-:W-:Y:S01]  /*07c0*/  SEL R6, R11, R14, !P4 ;  /* 0x0000000e0b067207 */ /* 0x000fe20006000000 */
[-C--:B------:R-:W-:Y:S01]  /*07d0*/  IMAD R14, R20, R5.reuse, R9 ;  /* 0x00000005140e7224 */ /* 0x080fe200078e0209 */
[----:B------:R-:W-:Y:S01]  /*07e0*/  SHF.R.S32.HI R7, RZ, 0x1f, R12 ;  /* 0x0000001fff077819 */ /* 0x000fe2000001140c */
[-C--:B------:R-:W-:Y:S01]  /*07f0*/  IMAD R15, R16, R5.reuse, R8 ;  /* 0x00000005100f7224 */ /* 0x080fe200078e0208 */
[----:B------:R-:W-:Y:S01]  /*0800*/  SHF.R.S32.HI R4, RZ, 0x1f, R13 ;  /* 0x0000001fff047819 */ /* 0x000fe2000001140d */
[CC--:B------:R-:W-:Y:S01]  /*0810*/  IMAD R16, R6.reuse, R5.reuse, R18 ;  /* 0x0000000506107224 */ /* 0x0c0fe200078e0212 */
[----:B------:R-:W-:Y:S01]  /*0820*/  LEA.HI R7, R7, R12, RZ, 0x5 ;  /* 0x0000000c07077211 */ /* 0x000fe200078f28ff */
[----:B------:R-:W-:Y:S01]  /*0830*/  IMAD R17, R6, R5, R8 ;  /* 0x0000000506117224 */ /* 0x000fe200078e0208 */
[----:B------:R-:W-:Y:S01]  /*0840*/  LEA.HI R4, R4, R13, RZ, 0x5 ;  /* 0x0000000d04047211 */ /* 0x000fe200078f28ff */
[CC--:B------:R-:W-:Y:S01]  /*0850*/  IMAD R18, R20.reuse, R5.reuse, R18 ;  /* 0x0000000514127224 */ /* 0x0c0fe200078e0212 */
[----:B------:R-:W-:Y:S01]  /*0860*/  SHF.R.S32.HI R7, RZ, 0x5, R7 ;  /* 0x00000005ff077819 */ /* 0x000fe20000011407 */
[----:B------:R-:W-:Y:S01]  /*0870*/  IMAD R20, R20, R5, R8 ;  /* 0x0000000514147224 */ /* 0x000fe200078e0208 */
[----:B------:R-:W-:-:S02]  /*0880*/  SHF.R.S32.HI R25, RZ, 0x5, R4 ;  /* 0x00000005ff197819 */ /* 0x000fc40000011404 */
[----:B------:R-:W-:Y:S01]  /*0890*/  SHF.R.S32.HI R6, RZ, 0x1f, R15 ;  /* 0x0000001fff067819 */ /* 0x000fe2000001140f */
[----:B0-----:R-:W-:Y:S01]  /*08a0*/  IMAD.WIDE R4, R7, 0x4, R2 ;  /* 0x0000000407047825 */ /* 0x001fe200078e0202 */
[----:B------:R-:W-:Y:S02]  /*08b0*/  SHF.R.S32.HI R7, RZ, 0x1f, R16 ;  /* 0x0000001fff077819 */ /* 0x000fe40000011410 */
[----:B------:R-:W-:Y:S01]  /*08c0*/  SHF.R.S32.HI R8, RZ, 0x1f, R17 ;  /* 0x0000001fff087819 */ /* 0x000fe20000011411 */
[----:B------:R-:W-:Y:S01]  /*08d0*/  IMAD.WIDE R24, R25, 0x4, R2 ;  /* 0x0000000419187825 */ /* 0x000fe200078e0202 */
[----:B------:R-:W-:Y:S01]  /*08e0*/  LEA.HI R6, R6, R15, RZ, 0x5 ;  /* 0x0000000f06067211 */ /* 0x000fe200078f28ff */
[----:B-1----:R-:W2:Y:S01]  /*08f0*/  LDG.E R19, desc[UR4][R4.64] ;  /* 0x0000000404137981 */ /* 0x002ea2000c1e1900 */
[----:B------:R-:W-:Y:S02]  /*0900*/  LEA.HI R7, R7, R16, RZ, 0x5 ;  /* 0x0000001007077211 */ /* 0x000fe400078f28ff */
[----:B------:R-:W-:Y:S01]  /*0910*/  LEA.HI R8, R8, R17, RZ, 0x5 ;  /* 0x0000001108087211 */ /* 0x000fe200078f28ff */
[----:B------:R0:W3:Y:S01]  /*0920*/  LDG.E R24, desc[UR4][R24.64] ;  /* 0x0000000418187981 */ /* 0x0000e2000c1e1900 */
[----:B------:R-:W-:-:S02]  /*0930*/  SHF.R.S32.HI R23, RZ, 0x5, R6 ;  /* 0x00000005ff177819 */ /* 0x000fc40000011406 */
[----:B------:R-:W-:Y:S02]  /*0940*/  SHF.R.S32.HI R21, RZ, 0x1f, R14 ;  /* 0x0000001fff157819 */ /* 0x000fe4000001140e */
[----:B------:R-:W-:Y:S02]  /*0950*/  SHF.R.S32.HI R11, RZ, 0x1f, R18 ;  /* 0x0000001fff0b7819 */ /* 0x000fe40000011412 */
[----:B------:R-:W-:Y:S02]  /*0960*/  SHF.R.S32.HI R7, RZ, 0x5, R7 ;  /* 0x00000005ff077819 */ /* 0x000fe40000011407 */
[----:B------:R-:W-:Y:S01]  /*0970*/  SHF.R.S32.HI R9, RZ, 0x5, R8 ;  /* 0x00000005ff097819 */ /* 0x000fe20000011408 */
[----:B------:R-:W-:Y:S01]  /*0980*/  IMAD.WIDE R22, R23, 0x4, R2 ;  /* 0x0000000417167825 */ /* 0x000fe200078e0202 */
[----:B------:R-:W-:Y:S02]  /*0990*/  LEA.HI R21, R21, R14, RZ, 0x5 ;  /* 0x0000000e15157211 */ /* 0x000fe400078f28ff */
[----:B------:R-:W-:-:S02]  /*09a0*/  LEA.HI R11, R11, R18, RZ, 0x5 ;  /* 0x000000120b0b7211 */ /* 0x000fc400078f28ff */
[----:B0-----:R-:W-:Y:S01]  /*09b0*/  SHF.R.S32.HI R25, RZ, 0x1f, R20 ;  /* 0x0000001fff197819 */ /* 0x001fe20000011414 */
[----:B------:R-:W-:Y:S01]  /*09c0*/  IMAD.WIDE R4, R7, 0x4, R2 ;  /* 0x0000000407047825 */ /* 0x000fe200078e0202 */
[----:B------:R-:W-:Y:S01]  /*09d0*/  SHF.R.S32.HI R11, RZ, 0x5, R11 ;  /* 0x00000005ff0b7819 */ /* 0x000fe2000001140b */
[----:B------:R0:W4:Y:S01]  /*09e0*/  LDG.E R22, desc[UR4][R22.64] ;  /* 0x0000000416167981 */ /* 0x000122000c1e1900 */
[----:B------:R-:W-:Y:S01]  /*09f0*/  LEA.HI R25, R25, R20, RZ, 0x5 ;  /* 0x0000001419197211 */ /* 0x000fe200078f28ff */
[----:B------:R-:W-:Y:S01]  /*0a00*/  IMAD.WIDE R6, R9, 0x4, R2 ;  /* 0x0000000409067825 */ /* 0x000fe200078e0202 */
[----:B------:R-:W-:Y:S02]  /*0a10*/  SHF.R.S32.HI R9, RZ, 0x5, R21 ;  /* 0x00000005ff097819 */ /* 0x000fe40000011415 */
[----:B------:R-:W-:Y:S01]  /*0a20*/  SHF.R.S32.HI R27, RZ, 0x1f, R0 ;  /* 0x0000001fff1b7819 */ /* 0x000fe20000011400 */
[----:B------:R-:W-:Y:S01]  /*0a30*/  IMAD.WIDE R10, R11, 0x4, R2 ;  /* 0x000000040b0a7825 */ /* 0x000fe200078e0202 */
[----:B------:R1:W5:Y:S01]  /*0a40*/  LDG.E R21, desc[UR4][R4.64] ;  /* 0x0000000404157981 */ /* 0x000362000c1e1900 */
[----:B0-----:R-:W-:-:S02]  /*0a50*/  SHF.R.S32.HI R23, RZ, 0x5, R25 ;  /* 0x00000005ff177819 */ /* 0x001fc40000011419 */
[----:B------:R-:W-:Y:S01]  /*0a60*/  IMAD.WIDE R8, R9, 0x4, R2 ;  /* 0x0000000409087825 */ /* 0x000fe200078e0202 */
[----:B------:R0:W5:Y:S01]  /*0a70*/  LDG.E R6, desc[UR4][R6.64] ;  /* 0x0000000406067981 */ /* 0x000162000c1e1900 */
[----:B------:R-:W-:-:S03]  /*0a80*/  LEA.HI R25, R27, R0, RZ, 0x5 ;  /* 0x000000001b197211 */ /* 0x000fc600078f28ff */
[----:B------:R-:W5:Y:S01]  /*0a90*/  LDG.E R11, desc[UR4][R10.64] ;  /* 0x000000040a0b7981 */ /* 0x000f62000c1e1900 */
[----:B-1----:R-:W-:-:S03]  /*0aa0*/  IMAD.WIDE R4, R23, 0x4, R2 ;  /* 0x0000000417047825 */ /* 0x002fc600078e0202 */
[----:B------:R-:W5:Y:S01]  /*0ab0*/  LDG.E R9, desc[UR4][R8.64] ;  /* 0x0000000408097981 */ /* 0x000f62000c1e1900 */
[----:B------:R-:W-:-:S03]  /*0ac0*/  SHF.R.S32.HI R23, RZ, 0x5, R25 ;  /* 0x00000005ff177819 */ /* 0x000fc60000011419 */
[----:B------:R1:W5:Y:S02]  /*0ad0*/  LDG.E R5, desc[UR4][R4.64] ;  /* 0x0000000404057981 */ /* 0x000364000c1e1900 */
[----:B------:R-:W-:-:S06]  /*0ae0*/  IMAD.WIDE R2, R23, 0x4, R2 ;  /* 0x0000000417027825 */ /* 0x000fcc00078e0202 */
[----:B------:R-:W5:Y:S01]  /*0af0*/  LDG.E R2, desc[UR4][R2.64] ;  /* 0x0000000402027981 */ /* 0x000f62000c1e1900 */
[----:B------:R-:W-:-:S05]  /*0b00*/  LOP3.LUT R25, R25, 0xffffffe0, RZ, 0xc0, !PT ;  /* 0xffffffe019197812 */ /* 0x000fca00078ec0ff */
[----:B------:R-:W-:Y:S01]  /*0b10*/  IMAD.IADD R25, R0, 0x1, -R25 ;  /* 0x0000000100197824 */ /* 0x000fe200078e0a19 */
[----:B------:R-:W-:Y:S01]  /*0b20*/  BSSY.RECONVERGENT B0, `(.L_x_0) ;  /* 0x000001e000007945 */ /* 0x000fe20003800200 */
[----:B--2---:R-:W-:Y:S02]  /*0b30*/  SHF.R.W.U32.HI R19, RZ, R12, R19 ;  /* 0x0000000cff137219 */ /* 0x004fe40000011e13 */
[----:B---3--:R-:W-:Y:S02]  /*0b40*/  SHF.R.W.U32.HI R24, RZ, R13, R24 ;  /* 0x0000000dff187219 */ /* 0x008fe40000011e18 */
[----:B------:R-:W-:Y:S02]  /*0b50*/  LOP3.LUT R19, R19, 0x1, RZ, 0xc0, !PT ;  /* 0x0000000113137812 */ /* 0x000fe400078ec0ff */
[----:B0-----:R-:W-:Y:S02]  /*0b60*/  LOP3.LUT R7, R24, 0x1, RZ, 0xc0, !PT ;  /* 0x0000000118077812 */ /* 0x001fe400078ec0ff */
[----:B----4-:R-:W-:-:S04]  /*0b70*/  SHF.R.W.U32.HI R22, RZ, R15, R22 ;  /* 0x0000000fff167219 */ /* 0x010fc80000011e16 */
[----:B------:R-:W-:Y:S02]  /*0b80*/  LOP3.LUT R22, R22, 0x1, RZ, 0xc0, !PT ;  /* 0x0000000116167812 */ /* 0x000fe400078ec0ff */
[----:B-----5:R-:W-:Y:S02]  /*0b90*/  SHF.R.W.U32.HI R21, RZ, R16, R21 ;  /* 0x00000010ff157219 */ /* 0x020fe40000011e15 */
[----:B------:R-:W-:Y:S02]  /*0ba0*/  SHF.R.W.U32.HI R6, RZ, R17, R6 ;  /* 0x00000011ff067219 */ /* 0x000fe40000011e06 */
[----:B------:R-:W-:Y:S02]  /*0bb0*/  IADD3 R7, PT, PT, R22, R19, R7 ;  /* 0x0000001316077210 */ /* 0x000fe40007ffe007 */
[----:B------:R-:W-:Y:S02]  /*0bc0*/  LOP3.LUT R21, R21, 0x1, RZ, 0xc0, !PT ;  /* 0x0000000115157812 */ /* 0x000fe400078ec0ff */
[----:B------:R-:W-:-:S02]  /*0bd0*/  LOP3.LUT R6, R6, 0x1, RZ, 0xc0, !PT ;  /* 0x0000000106067812 */ /* 0x000fc400078ec0ff */
[----:B------:R-:W-:Y:S02]  /*0be0*/  SHF.R.W.U32.HI R9, RZ, R14, R9 ;  /* 0x0000000eff097219 */ /* 0x000fe40000011e09 */
[----:B------:R-:W-:Y:S02]  /*0bf0*/  SHF.R.W.U32.HI R11, RZ, R18, R11 ;  /* 0x00000012ff0b7219 */ /* 0x000fe40000011e0b */
[----:B------:R-:W-:Y:S02]  /*0c00*/  IADD3 R6, PT, PT, R6, R21, R7 ;  /* 0x0000001506067210 */ /* 0x000fe40007ffe007 */
[----:B-1----:R-:W-:Y:S02]  /*0c10*/  LOP3.LUT R4, R9, 0x1, RZ, 0xc0, !PT ;  /* 0x0000000109047812 */ /* 0x002fe400078ec0ff */
[----:B------:R-:W-:Y:S02]  /*0c20*/  LOP3.LUT R11, R11, 0x1, RZ, 0xc0, !PT ;  /* 0x000000010b0b7812 */ /* 0x000fe400078ec0ff */
[----:B------:R-:W-:-:S02]  /*0c30*/  SHF.R.W.U32.HI R5, RZ, R20, R5 ;  /* 0x00000014ff057219 */ /* 0x000fc40000011e05 */
[----:B------:R-:W-:Y:S02]  /*0c40*/  IADD3 R4, PT, PT, R4, R11, R6 ;  /* 0x0000000b04047210 */ /* 0x000fe40007ffe006 */
[----:B------:R-:W-:Y:S02]  /*0c50*/  LOP3.LUT R5, R5, 0x1, RZ, 0xc0, !PT ;  /* 0x0000000105057812 */ /* 0x000fe400078ec0ff */
[----:B------:R-:W-:-:S03]  /*0c60*/  SHF.R.U32.HI R2, RZ, R25, R2 ;  /* 0x00000019ff027219 */ /* 0x000fc60000011602 */
[----:B------:R-:W-:Y:S01]  /*0c70*/  IMAD.IADD R4, R4, 0x1, R5 ;  /* 0x0000000104047824 */ /* 0x000fe200078e0205 */
[----:B------:R-:W-:-:S04]  /*0c80*/  LOP3.LUT R2, R2, 0x1, RZ, 0xc0, !PT ;  /* 0x0000000102027812 */ /* 0x000fc800078ec0ff */
[----:B------:R-:W-:Y:S02]  /*0c90*/  LOP3.LUT R0, R4, 0xfffffffe, RZ, 0xc0, !PT ;  /* 0xfffffffe04007812 */ /* 0x000fe400078ec0ff */
[----:B------:R-:W-:Y:S02]  /*0ca0*/  ISETP.EQ.U32.AND P1, PT, R2, 0x1, PT ;  /* 0x000000010200780c */ /* 0x000fe40003f22070 */
[----:B------:R-:W-:-:S13]  /*0cb0*/  ISETP.NE.AND P0, PT, R0, 0x2, PT ;  /* 0x000000020000780c */ /* 0x000fda0003f05270 */
[----:B------:R-:W-:Y:S05]  /*0cc0*/  @!P0 BRA P1, `(.L_x_1) ;  /* 0x00000000000c8947 */ /* 0x000fea0000800000 */
[----:B------:R-:W-:-:S04]  /*0cd0*/  ISETP.NE.AND P0, PT, R4, 0x3, PT ;  /* 0x000000030400780c */ /* 0x000fc80003f05270 */
[----:B------:R-:W-:-:S13]  /*0ce0*/  ISETP.NE.OR P0, PT, R2, RZ, P0 ;  /* 0x000000ff0200720c */ /* 0x000fda0000705670 */
[----:B------:R-:W-:Y:S05]  /*0cf0*/  @P0 EXIT ;  /* 0x000000000000094d */ /* 0x000fea0003800000 */
.L_x_1:
[----:B------:R-:W-:Y:S05]  /*0d00*/  BSYNC.RECONVERGENT B0 ;  /* 0x0000000000007941 */ /* 0x000fea0003800200 */
.L_x_0:
[----:B------:R-:W0:Y:S01]  /*0d10*/  LDC.64 R2, c[0x0][0x388] ;  /* 0x0000e200ff027b82 */ /* 0x000e220000000a00 */
[----:B------:R-:W-:-:S05]  /*0d20*/  IMAD.MOV.U32 R0, RZ, RZ, 0x1 ;  /* 0x00000001ff007424 */ /* 0x000fca00078e00ff */
[----:B------:R-:W-:Y:S01]  /*0d30*/  SHF.L.U32 R25, R0, R25, RZ ;  /* 0x0000001900197219 */ /* 0x000fe200000006ff */
[----:B0-----:R-:W-:-:S05]  /*0d40*/  IMAD.WIDE R2, R23, 0x4, R2 ;  /* 0x0000000417027825 */ /* 0x001fca00078e0202 */
[----:B------:R-:W-:Y:S01]  /*0d50*/  REDG.E.OR.STRONG.GPU desc[UR4][R2.64], R25 ;  /* 0x000000190200798e */ /* 0x000fe2000f12e104 */
[----:B------:R-:W-:Y:S05]  /*0d60*/  EXIT ;  /* 0x000000000000794d */ /* 0x000fea0003800000 */
.L_x_2:
[----:B------:R-:W-:-:S00]  /*0d70*/  BRA `(.L_x_2) ;  /* 0xfffffffc00fc7947 */ /* 0x000fc0000383ffff */
[----:B------:R-:W-:-:S00]  /*0d80*/  NOP ;  /* 0x0000000000007918 */ /* 0x000fc00000000000 */
[----:B------:R-:W-:-:S00]  /*0d90*/  NOP ;  /* 0x0000000000007918 */ /* 0x000fc00000000000 */
[----:B------:R-:W-:-:S00]  /*0da0*/  NOP ;  /* 0x0000000000007918 */ /* 0x000fc00000000000 */
[----:B------:R-:W-:-:S00]  /*0db0*/  NOP ;  /* 0x0000000000007918 */ /* 0x000fc00000000000 */
[----:B------:R-:W-:-:S00]  /*0dc0*/  NOP ;  /* 0x0000000000007918 */ /* 0x000fc00000000000 */
[----:B------:R-:W-:-:S00]  /*0dd0*/  NOP ;  /* 0x0000000000007918 */ /* 0x000fc00000000000 */
[----:B------:R-:W-:-:S00]  /*0de0*/  NOP ;  /* 0x0000000000007918 */ /* 0x000fc00000000000 */
[----:B------:R-:W-:-:S00]  /*0df0*/  NOP ;  /* 0x0000000000007918 */ /* 0x000fc00000000000 */
.L_x_3:


//--------------------- .nv.shared.reserved.0     --------------------------
	.section	.nv.shared.reserved.0,"aw",@nobits
	.weak		__nv_reservedSMEM_offset_0_alias
	.size		__nv_reservedSMEM_offset_0_alias, 0, 64
	.other		__nv_reservedSMEM_offset_0_alias,@"STO_CUDA_RESERVED_SHARED STV_DEFAULT"
__nv_reservedSMEM_offset_0_alias:
	.zero		0
	.zero		64


//--------------------- .nv.constant0._Z11step_kernelPKjPjiii --------------------------
	.section	.nv.constant0._Z11step_kernelPKjPjiii,"a",@progbits
	.sectionflags	@""
	.align	4
.nv.constant0._Z11step_kernelPKjPjiii:
	.zero		924


//--------------------- SYMBOLS --------------------------

	.type		.nv.reservedSmem.offset0,@object
	.size		.nv.reservedSmem.offset0,0x4
